	.headerflags	@"EF_CUDA_TEXMODE_UNIFIED EF_CUDA_64BIT_ADDRESS EF_CUDA_ACCELERATORS EF_CUDA_SM90 EF_CUDA_VIRTUAL_SM(EF_CUDA_SM90)"
	.elftype	@"ET_EXEC"


//--------------------- .nv.info                  --------------------------
	.section	.nv.info,"",@"SHT_CUDA_INFO"
	.align	4


	//----- nvinfo : EIATTR_REGCOUNT
	.align		4
        /*0000*/ 	.byte	0x04, 0x2f
        /*0002*/ 	.short	(.L_1 - .L_0)
	.align		4
.L_0:
        /*0004*/ 	.word	index@(triton_poi_fused_reflection_pad2d_5)
        /*0008*/ 	.word	0x00000017


	//----- nvinfo : EIATTR_MIN_STACK_SIZE
	.align		4
.L_1:
        /*000c*/ 	.byte	0x04, 0x12
        /*000e*/ 	.short	(.L_3 - .L_2)
	.align		4
.L_2:
        /*0010*/ 	.word	index@(triton_poi_fused_reflection_pad2d_5)
        /*0014*/ 	.word	0x00000000


	//----- nvinfo : EIATTR_FRAME_SIZE
	.align		4
.L_3:
        /*0018*/ 	.byte	0x04, 0x11
        /*001a*/ 	.short	(.L_5 - .L_4)
	.align		4
.L_4:
        /*001c*/ 	.word	index@(triton_poi_fused_reflection_pad2d_5)
        /*0020*/ 	.word	0x00000000


	//----- nvinfo : EIATTR_MIN_STACK_SIZE
	.align		4
.L_5:
        /*0024*/ 	.byte	0x04, 0x12
        /*0026*/ 	.short	(.L_7 - .L_6)
	.align		4
.L_6:
        /*0028*/ 	.word	index@(triton_poi_fused_reflection_pad2d_5)
        /*002c*/ 	.word	0x00000000
.L_7:


//--------------------- .nv.info.triton_poi_fused_reflection_pad2d_5 --------------------------
	.section	.nv.info.triton_poi_fused_reflection_pad2d_5,"",@"SHT_CUDA_INFO"
	.sectionflags	@""
	.align	4


	//----- nvinfo : EIATTR_CUDA_API_VERSION
	.align		4
        /*0000*/ 	.byte	0x04, 0x37
        /*0002*/ 	.short	(.L_9 - .L_8)
.L_8:
        /*0004*/ 	.word	0x0000007c


	//----- nvinfo : EIATTR_KPARAM_INFO
	.align		4
.L_9:
        /*0008*/ 	.byte	0x04, 0x17
        /*000a*/ 	.short	(.L_11 - .L_10)
.L_10:
        /*000c*/ 	.word	0x00000000
        /*0010*/ 	.short	0x0006
        /*0012*/ 	.short	0x0030
        /*0014*/ 	.byte	0x00, 0xf0, 0x11, 0x00


	//----- nvinfo : EIATTR_KPARAM_INFO
	.align		4
.L_11:
        /*0018*/ 	.byte	0x04, 0x17
        /*001a*/ 	.short	(.L_13 - .L_12)
.L_12:
        /*001c*/ 	.word	0x00000000
        /*0020*/ 	.short	0x0005
        /*0022*/ 	.short	0x0028
        /*0024*/ 	.byte	0x00, 0xf4, 0x21, 0x00


	//----- nvinfo : EIATTR_KPARAM_INFO
	.align		4
.L_13:
        /*0028*/ 	.byte	0x04, 0x17
        /*002a*/ 	.short	(.L_15 - .L_14)
.L_14:
        /*002c*/ 	.word	0x00000000
        /*0030*/ 	.short	0x0004
        /*0032*/ 	.short	0x0020
        /*0034*/ 	.byte	0x00, 0xf4, 0x21, 0x00


	//----- nvinfo : EIATTR_KPARAM_INFO
	.align		4
.L_15:
        /*0038*/ 	.byte	0x04, 0x17
        /*003a*/ 	.short	(.L_17 - .L_16)
.L_16:
        /*003c*/ 	.word	0x00000000
        /*0040*/ 	.short	0x0003
        /*0042*/ 	.short	0x0018
        /*0044*/ 	.byte	0x00, 0xf4, 0x21, 0x00


	//----- nvinfo : EIATTR_KPARAM_INFO
	.align		4
.L_17:
        /*0048*/ 	.byte	0x04, 0x17
        /*004a*/ 	.short	(.L_19 - .L_18)
.L_18:
        /*004c*/ 	.word	0x00000000
        /*0050*/ 	.short	0x0002
        /*0052*/ 	.short	0x0010
        /*0054*/ 	.byte	0x00, 0xf4, 0x21, 0x00


	//----- nvinfo : EIATTR_KPARAM_INFO
	.align		4
.L_19:
        /*0058*/ 	.byte	0x04, 0x17
        /*005a*/ 	.short	(.L_21 - .L_20)
.L_20:
        /*005c*/ 	.word	0x00000000
        /*0060*/ 	.short	0x0001
        /*0062*/ 	.short	0x0008
        /*0064*/ 	.byte	0x00, 0xf4, 0x21, 0x00


	//----- nvinfo : EIATTR_KPARAM_INFO
	.align		4
.L_21:
        /*0068*/ 	.byte	0x04, 0x17
        /*006a*/ 	.short	(.L_23 - .L_22)
.L_22:
        /*006c*/ 	.word	0x00000000
        /*0070*/ 	.short	0x0000
        /*0072*/ 	.short	0x0000
        /*0074*/ 	.byte	0x00, 0xf4, 0x21, 0x00


	//----- nvinfo : EIATTR_SPARSE_MMA_MASK
	.align		4
.L_23:
        /*0078*/ 	.byte	0x03, 0x50
        /*007a*/ 	.short	0x0000


	//----- nvinfo : EIATTR_MAXREG_COUNT
	.align		4
        /*007c*/ 	.byte	0x03, 0x1b
        /*007e*/ 	.short	0x00ff


	//----- nvinfo : EIATTR_EXIT_INSTR_OFFSETS
	.align		4
        /*0080*/ 	.byte	0x04, 0x1c
        /*0082*/ 	.short	(.L_25 - .L_24)


	//   ....[0]....
.L_24:
        /*0084*/ 	.word	0x000004e0


	//----- nvinfo : EIATTR_REQNTID
	.align		4
.L_25:
        /*0088*/ 	.byte	0x04, 0x10
        /*008a*/ 	.short	(.L_27 - .L_26)
.L_26:
        /*008c*/ 	.word	0x00000080
        /*0090*/ 	.word	0x00000001
        /*0094*/ 	.word	0x00000001


	//----- nvinfo : EIATTR_CBANK_PARAM_SIZE
	.align		4
.L_27:
        /*0098*/ 	.byte	0x03, 0x19
        /*009a*/ 	.short	0x0034


	//----- nvinfo : EIATTR_PARAM_CBANK
	.align		4
        /*009c*/ 	.byte	0x04, 0x0a
        /*009e*/ 	.short	(.L_29 - .L_28)
	.align		4
.L_28:
        /*00a0*/ 	.word	index@(.nv.constant0.triton_poi_fused_reflection_pad2d_5)
        /*00a4*/ 	.short	0x0210
        /*00a6*/ 	.short	0x0034


	//----- nvinfo : EIATTR_SW_WAR
	.align		4
.L_29:
        /*00a8*/ 	.byte	0x04, 0x36
        /*00aa*/ 	.short	(.L_31 - .L_30)
.L_30:
        /*00ac*/ 	.word	0x00000008
.L_31:


//--------------------- .nv.callgraph             --------------------------
	.section	.nv.callgraph,"",@"SHT_CUDA_CALLGRAPH"
	.align	4
	.sectionentsize	8
	.align		4
        /*0000*/ 	.word	0x00000000
	.align		4
        /*0004*/ 	.word	0xffffffff
	.align		4
        /*0008*/ 	.word	0x00000000
	.align		4
        /*000c*/ 	.word	0xfffffffe
	.align		4
        /*0010*/ 	.word	0x00000000
	.align		4
        /*0014*/ 	.word	0xfffffffd
	.align		4
        /*0018*/ 	.word	0x00000000
	.align		4
        /*001c*/ 	.word	0xfffffffc


//--------------------- .text.triton_poi_fused_reflection_pad2d_5 --------------------------
	.section	.text.triton_poi_fused_reflection_pad2d_5,"ax",@progbits
	.align	128
        .global         triton_poi_fused_reflection_pad2d_5
        .type           triton_poi_fused_reflection_pad2d_5,@function
        .size           triton_poi_fused_reflection_pad2d_5,(.L_x_1 - triton_poi_fused_reflection_pad2d_5)
        .other          triton_poi_fused_reflection_pad2d_5,@"STO_CUDA_ENTRY STV_DEFAULT"
triton_poi_fused_reflection_pad2d_5:
.text.triton_poi_fused_reflection_pad2d_5:
[----:B------:R-:W-:Y:S01]  /*0000*/  LDC R1, c[0x0][0x28] ;  /* 0x00000a00ff017b82 */ /* 0x000fe20000000800 */
[----:B------:R-:W1:Y:S07]  /*0010*/  S2R R0, SR_TID.X ;  /* 0x0000000000007919 */ /* 0x000e6e0000002100 */
[----:B------:R-:W2:Y:S01]  /*0020*/  LDC.64 R10, c[0x0][0x210] ;  /* 0x00008400ff0a7b82 */ /* 0x000ea20000000a00 */
[----:B------:R-:W-:Y:S01]  /*0030*/  ULDC.64 UR4, c[0x0][0x208] ;  /* 0x0000820000047ab9 */ /* 0x000fe20000000a00 */
[----:B------:R-:W3:Y:S06]  /*0040*/  S2R R3, SR_CTAID.X ;  /* 0x0000000000037919 */ /* 0x000eec0000002500 */
[----:B------:R-:W4:Y:S01]  /*0050*/  LDC.64 R8, c[0x0][0x218] ;  /* 0x00008600ff087b82 */ /* 0x000f220000000a00 */
[----:B-1----:R-:W-:Y:S01]  /*0060*/  IMAD.SHL.U32 R0, R0, 0x2, RZ ;  /* 0x0000000200007824 */ /* 0x002fe200078e00ff */
[----:B---3--:R-:W-:-:S04]  /*0070*/  SHF.R.S32.HI R13, RZ, 0x17, R3 ;  /* 0x00000017ff0d7819 */ /* 0x008fc80000011403 */
[----:B------:R-:W-:Y:S02]  /*0080*/  LOP3.LUT R0, R0, 0xfe, RZ, 0xc0, !PT ;  /* 0x000000fe00007812 */ /* 0x000fe400078ec0ff */
[----:B------:R-:W-:-:S03]  /*0090*/  SGXT R13, R13, 0x1 ;  /* 0x000000010d0d781a */ /* 0x000fc60000000200 */
[----:B------:R-:W-:-:S04]  /*00a0*/  IMAD R0, R3, 0x100, R0 ;  /* 0x0000010003007824 */ /* 0x000fc800078e0200 */
[C---:B------:R-:W-:Y:S01]  /*00b0*/  IMAD.HI R2, R0.reuse, 0x2aaaaaab, RZ ;  /* 0x2aaaaaab00027827 */ /* 0x040fe200078e02ff */
[C---:B------:R-:W-:Y:S02]  /*00c0*/  LEA.HI R12, R13.reuse, R0, RZ, 0x8 ;  /* 0x000000000d0c7211 */ /* 0x040fe400078f40ff */
[----:B------:R-:W-:Y:S01]  /*00d0*/  IADD3 R16, R0, 0x1, RZ ;  /* 0x0000000100107810 */ /* 0x000fe20007ffe0ff */
[----:B------:R-:W-:Y:S01]  /*00e0*/  IMAD.HI R14, R0, 0x38e38e39, RZ ;  /* 0x38e38e39000e7827 */ /* 0x000fe200078e02ff */
[----:B------:R-:W-:Y:S02]  /*00f0*/  SHF.R.U32.HI R3, RZ, 0x1f, R2 ;  /* 0x0000001fff037819 */ /* 0x000fe40000011602 */
[----:B------:R-:W-:Y:S02]  /*0100*/  SHF.R.S32.HI R4, RZ, 0x8, R12 ;  /* 0x00000008ff047819 */ /* 0x000fe4000001140c */
[----:B------:R-:W-:Y:S02]  /*0110*/  LEA.HI.SX32 R2, R2, R3, 0x18 ;  /* 0x0000000302027211 */ /* 0x000fe400078fc2ff */
[----:B------:R-:W-:Y:S01]  /*0120*/  LEA.HI R13, R13, R16, RZ, 0x8 ;  /* 0x000000100d0d7211 */ /* 0x000fe200078f40ff */
[----:B------:R-:W-:-:S03]  /*0130*/  IMAD.HI R5, R4, 0x2aaaaaab, RZ ;  /* 0x2aaaaaab04057827 */ /* 0x000fc600078e02ff */
[----:B------:R-:W-:Y:S01]  /*0140*/  LOP3.LUT R13, R13, 0xffffff00, RZ, 0xc0, !PT ;  /* 0xffffff000d0d7812 */ /* 0x000fe200078ec0ff */
[----:B------:R-:W-:Y:S01]  /*0150*/  IMAD.HI R3, R2, 0x2aaaaaab, RZ ;  /* 0x2aaaaaab02037827 */ /* 0x000fe200078e02ff */
[----:B------:R-:W-:-:S04]  /*0160*/  LEA.HI R5, R5, R5, RZ, 0x1 ;  /* 0x0000000505057211 */ /* 0x000fc800078f08ff */
[----:B------:R-:W-:Y:S01]  /*0170*/  LEA.HI R3, R3, R3, RZ, 0x1 ;  /* 0x0000000303037211 */ /* 0x000fe200078f08ff */
[----:B------:R-:W-:-:S04]  /*0180*/  IMAD R6, R5, 0x6, RZ ;  /* 0x0000000605067824 */ /* 0x000fc800078e02ff */
[----:B------:R-:W-:Y:S01]  /*0190*/  IMAD R5, R3, 0x6, RZ ;  /* 0x0000000603057824 */ /* 0x000fe200078e02ff */
[----:B------:R-:W-:Y:S02]  /*01a0*/  LOP3.LUT R7, RZ, R6, RZ, 0x33, !PT ;  /* 0x00000006ff077212 */ /* 0x000fe400078e33ff */
[----:B------:R-:W-:Y:S02]  /*01b0*/  SHF.R.U32.HI R3, RZ, 0x1f, R14 ;  /* 0x0000001fff037819 */ /* 0x000fe4000001160e */
[----:B------:R-:W-:Y:S02]  /*01c0*/  LOP3.LUT R5, RZ, R5, RZ, 0x33, !PT ;  /* 0x00000005ff057212 */ /* 0x000fe400078e33ff */
[----:B------:R-:W-:Y:S02]  /*01d0*/  IADD3 R15, R4, R7, RZ ;  /* 0x00000007040f7210 */ /* 0x000fe40007ffe0ff */
[----:B------:R-:W-:Y:S01]  /*01e0*/  LEA.HI.SX32 R14, R14, R3, 0x15 ;  /* 0x000000030e0e7211 */ /* 0x000fe200078faaff */
[----:B------:R-:W-:Y:S01]  /*01f0*/  IMAD.IADD R5, R2, 0x1, R5 ;  /* 0x0000000102057824 */ /* 0x000fe200078e0205 */
[----:B------:R-:W-:Y:S01]  /*0200*/  IABS R19, R15 ;  /* 0x0000000f00137213 */ /* 0x000fe20000000000 */
[----:B------:R-:W1:Y:S01]  /*0210*/  LDC.64 R6, c[0x0][0x220] ;  /* 0x00008800ff067b82 */ /* 0x000e620000000a00 */
[----:B------:R-:W-:-:S02]  /*0220*/  LOP3.LUT R15, R12, 0xffffff00, RZ, 0xc0, !PT ;  /* 0xffffff000c0f7812 */ /* 0x000fc400078ec0ff */
[----:B------:R-:W-:Y:S02]  /*0230*/  IABS R17, R5 ;  /* 0x0000000500117213 */ /* 0x000fe40000000000 */
[----:B------:R-:W-:Y:S02]  /*0240*/  IADD3 R15, R0, -R15, RZ ;  /* 0x8000000f000f7210 */ /* 0x000fe40007ffe0ff */
[----:B------:R-:W-:Y:S01]  /*0250*/  LEA R18, R14, 0xf00, 0xc ;  /* 0x00000f000e127811 */ /* 0x000fe200078e60ff */
[----:B------:R-:W-:Y:S01]  /*0260*/  VIADD R12, R17, 0xfffffffd ;  /* 0xfffffffd110c7836 */ /* 0x000fe20000000000 */
[----:B------:R-:W3:Y:S01]  /*0270*/  LDC.64 R2, c[0x0][0x228] ;  /* 0x00008a00ff027b82 */ /* 0x000ee20000000a00 */
[----:B------:R-:W-:Y:S01]  /*0280*/  VIADD R17, R19, 0xfffffffd ;  /* 0xfffffffd13117836 */ /* 0x000fe20000000000 */
[----:B------:R-:W-:Y:S02]  /*0290*/  IADD3 R13, R18, R16, -R13 ;  /* 0x00000010120d7210 */ /* 0x000fe40007ffe80d */
[----:B------:R-:W-:-:S02]  /*02a0*/  IABS R19, R12 ;  /* 0x0000000c00137213 */ /* 0x000fc40000000000 */
[----:B------:R-:W-:Y:S02]  /*02b0*/  IADD3 R12, R15, R18, RZ ;  /* 0x000000120f0c7210 */ /* 0x000fe40007ffe0ff */
[----:B------:R-:W5:Y:S01]  /*02c0*/  LDC.64 R4, c[0x0][0x230] ;  /* 0x00008c00ff047b82 */ /* 0x000f620000000a00 */
[----:B------:R-:W-:Y:S01]  /*02d0*/  IABS R20, R17 ;  /* 0x0000001100147213 */ /* 0x000fe20000000000 */
[----:B------:R-:W-:-:S03]  /*02e0*/  IMAD.MOV.U32 R17, RZ, RZ, R19 ;  /* 0x000000ffff117224 */ /* 0x000fc600078e0013 */
[----:B------:R-:W-:Y:S01]  /*02f0*/  MOV R19, R20 ;  /* 0x0000001400137202 */ /* 0x000fe20000000f00 */
[C---:B------:R-:W-:Y:S02]  /*0300*/  IMAD R12, R17.reuse, -0x400, R12 ;  /* 0xfffffc00110c7824 */ /* 0x040fe400078e020c */
[----:B------:R-:W-:Y:S02]  /*0310*/  IMAD R16, R17, -0x400, R13 ;  /* 0xfffffc0011107824 */ /* 0x000fe400078e020d */
[----:B------:R-:W-:Y:S02]  /*0320*/  IMAD R13, R14, 0x100, R15 ;  /* 0x000001000e0d7824 */ /* 0x000fe400078e020f */
[C---:B------:R-:W-:Y:S02]  /*0330*/  IMAD R15, R19.reuse, -0x100, R12 ;  /* 0xffffff00130f7824 */ /* 0x040fe400078e020c */
[----:B------:R-:W-:Y:S02]  /*0340*/  IMAD R17, R19, -0x100, R16 ;  /* 0xffffff0013117824 */ /* 0x000fe400078e0210 */
[----:B--2---:R-:W-:-:S04]  /*0350*/  IMAD.WIDE R14, R15, 0x4, R10 ;  /* 0x000000040f0e7825 */ /* 0x004fc800078e020a */
[----:B------:R-:W-:-:S04]  /*0360*/  IMAD.WIDE R10, R17, 0x4, R10 ;  /* 0x00000004110a7825 */ /* 0x000fc800078e020a */
[C---:B----4-:R-:W-:Y:S02]  /*0370*/  IMAD.WIDE R16, R13.reuse, 0x4, R8 ;  /* 0x000000040d107825 */ /* 0x050fe400078e0208 */
[----:B------:R-:W2:Y:S02]  /*0380*/  LDG.E R9, desc[UR4][R14.64] ;  /* 0x000000040e097981 */ /* 0x000ea4000c1e1900 */
[C---:B-1----:R-:W-:Y:S02]  /*0390*/  IMAD.WIDE R18, R13.reuse, 0x4, R6 ;  /* 0x000000040d127825 */ /* 0x042fe400078e0206 */
[----:B------:R-:W2:Y:S02]  /*03a0*/  LDG.E.EL.64 R6, desc[UR4][R16.64] ;  /* 0x0000000410067981 */ /* 0x000ea4000c2e1b00 */
[C---:B---3--:R-:W-:Y:S02]  /*03b0*/  IMAD.WIDE R2, R13.reuse, 0x4, R2 ;  /* 0x000000040d027825 */ /* 0x048fe400078e0202 */
[----:B------:R-:W3:Y:S02]  /*03c0*/  LDG.E R10, desc[UR4][R10.64] ;  /* 0x000000040a0a7981 */ /* 0x000ee4000c1e1900 */
[----:B-----5:R-:W-:-:S02]  /*03d0*/  IMAD.WIDE R4, R13, 0x4, R4 ;  /* 0x000000040d047825 */ /* 0x020fc400078e0204 */
[----:B------:R-:W4:Y:S01]  /*03e0*/  LDG.E.EL.64 R18, desc[UR4][R18.64] ;  /* 0x0000000412127981 */ /* 0x000f22000c2e1b00 */
[----:B------:R-:W1:Y:S03]  /*03f0*/  LDC.64 R12, c[0x0][0x238] ;  /* 0x00008e00ff0c7b82 */ /* 0x000e660000000a00 */
[----:B------:R-:W5:Y:S04]  /*0400*/  LDG.E.EL.64 R2, desc[UR4][R2.64] ;  /* 0x0000000402027981 */ /* 0x000f68000c2e1b00 */
[----:B------:R-:W5:Y:S01]  /*0410*/  LDG.E.EL.64 R4, desc[UR4][R4.64] ;  /* 0x0000000404047981 */ /* 0x000f62000c2e1b00 */
[----:B--2---:R-:W-:Y:S01]  /*0420*/  FADD R9, R9, -R6 ;  /* 0x8000000609097221 */ /* 0x004fe20000000000 */
[----:B---3--:R-:W-:-:S03]  /*0430*/  FADD R6, R10, -R7 ;  /* 0x800000070a067221 */ /* 0x008fc60000000000 */
[----:B----4-:R-:W-:Y:S01]  /*0440*/  FMUL R9, R18, R9 ;  /* 0x0000000912097220 */ /* 0x010fe20000400000 */
[----:B------:R-:W-:-:S03]  /*0450*/  FMUL R6, R19, R6 ;  /* 0x0000000613067220 */ /* 0x000fc60000400000 */
[----:B-----5:R-:W-:Y:S01]  /*0460*/  FFMA R9, R2, R9, R4 ;  /* 0x0000000902097223 */ /* 0x020fe20000000004 */
[----:B------:R-:W-:Y:S01]  /*0470*/  FFMA R6, R3, R6, R5 ;  /* 0x0000000603067223 */ /* 0x000fe20000000005 */
[----:B-1----:R-:W-:-:S03]  /*0480*/  IMAD.WIDE R2, R0, 0x4, R12 ;  /* 0x0000000400027825 */ /* 0x002fc600078e020c */
[C---:B------:R-:W-:Y:S02]  /*0490*/  FSETP.GEU.AND P0, PT, R9.reuse, RZ, PT ;  /* 0x000000ff0900720b */ /* 0x040fe40003f0e000 */
[C---:B------:R-:W-:Y:S02]  /*04a0*/  FSETP.GEU.AND P1, PT, R6.reuse, RZ, PT ;  /* 0x000000ff0600720b */ /* 0x040fe40003f2e000 */
[----:B------:R-:W-:Y:S02]  /*04b0*/  FSEL R4, R9, RZ, P0 ;  /* 0x000000ff09047208 */ /* 0x000fe40000000000 */
[----:B------:R-:W-:-:S05]  /*04c0*/  FSEL R5, R6, RZ, P1 ;  /* 0x000000ff06057208 */ /* 0x000fca0000800000 */
[----:B------:R-:W-:Y:S01]  /*04d0*/  STG.E.64 desc[UR4][R2.64], R4 ;  /* 0x0000000402007986 */ /* 0x000fe2000c101b04 */
[----:B------:R-:W-:Y:S05]  /*04e0*/  EXIT ;  /* 0x000000000000794d */ /* 0x000fea0003800000 */
.L_x_0:
[----:B------:R-:W-:-:S00]  /*04f0*/  BRA `(.L_x_0) ;  /* 0xfffffffc00fc7947 */ /* 0x000fc0000383ffff */
[----:B------:R-:W-:-:S00]  /*0500*/  NOP ;  /* 0x0000000000007918 */ /* 0x000fc00000000000 */
[----:B------:R-:W-:-:S00]  /*0510*/  NOP ;  /* 0x0000000000007918 */ /* 0x000fc00000000000 */
[----:B------:R-:W-:-:S00]  /*0520*/  NOP ;  /* 0x0000000000007918 */ /* 0x000fc00000000000 */
[----:B------:R-:W-:-:S00]  /*0530*/  NOP ;  /* 0x0000000000007918 */ /* 0x000fc00000000000 */
[----:B------:R-:W-:-:S00]  /*0540*/  NOP ;  /* 0x0000000000007918 */ /* 0x000fc00000000000 */
[----:B------:R-:W-:-:S00]  /*0550*/  NOP ;  /* 0x0000000000007918 */ /* 0x000fc00000000000 */
[----:B------:R-:W-:-:S00]  /*0560*/  NOP ;  /* 0x0000000000007918 */ /* 0x000fc00000000000 */
[----:B------:R-:W-:-:S00]  /*0570*/  NOP ;  /* 0x0000000000007918 */ /* 0x000fc00000000000 */
.L_x_1:


//--------------------- .nv.constant0.triton_poi_fused_reflection_pad2d_5 --------------------------
	.section	.nv.constant0.triton_poi_fused_reflection_pad2d_5,"a",@progbits
	.sectionflags	@""
	.align	4
.nv.constant0.triton_poi_fused_reflection_pad2d_5:
	.zero		580
